//
// Generated by NVIDIA NVVM Compiler
//
// Compiler Build ID: CL-36424714
// Cuda compilation tools, release 13.0, V13.0.88
// Based on NVVM 20.0.0
//

.version 9.0
.target sm_100
.address_size 64

	// .globl	_Z9integrateddidPd

.visible .entry _Z9integrateddidPd(
	.param .f64 _Z9integrateddidPd_param_0,
	.param .f64 _Z9integrateddidPd_param_1,
	.param .u32 _Z9integrateddidPd_param_2,
	.param .f64 _Z9integrateddidPd_param_3,
	.param .u64 .ptr .align 1 _Z9integrateddidPd_param_4
)
{
	.reg .pred 	%p<8>;
	.reg .b32 	%r<42>;
	.reg .b64 	%rd<8>;
	.reg .b64 	%fd<37>;

	ld.param.f64 	%fd10, [_Z9integrateddidPd_param_0];
	ld.param.u32 	%r17, [_Z9integrateddidPd_param_2];
	ld.param.f64 	%fd11, [_Z9integrateddidPd_param_3];
	ld.param.u64 	%rd5, [_Z9integrateddidPd_param_4];
	cvta.to.global.u64 	%rd1, %rd5;
	mov.u32 	%r1, %tid.x;
	mov.u32 	%r18, %ctaid.x;
	mov.u32 	%r19, %ntid.x;
	mul.lo.s32 	%r2, %r18, %r19;
	mov.u32 	%r20, %nctaid.x;
	mul.lo.s32 	%r3, %r19, %r20;
	add.s32 	%r4, %r1, 1;
	add.s32 	%r41, %r4, %r2;
	setp.ge.s32 	%p1, %r41, %r17;
	mov.f64 	%fd36, 0d0000000000000000;
	@%p1 bra 	$L__BB0_8;
	add.s32 	%r21, %r3, %r2;
	add.s32 	%r22, %r4, %r21;
	max.s32 	%r23, %r17, %r22;
	not.b32 	%r24, %r21;
	add.s32 	%r25, %r23, %r24;
	sub.s32 	%r26, %r25, %r1;
	setp.ne.s32 	%p2, %r26, 0;
	selp.u32 	%r27, 1, 0, %p2;
	selp.s32 	%r28, -1, 0, %p2;
	add.s32 	%r29, %r26, %r28;
	div.u32 	%r30, %r29, %r3;
	add.s32 	%r6, %r30, %r27;
	and.b32  	%r31, %r6, 3;
	setp.eq.s32 	%p3, %r31, 3;
	mov.f64 	%fd35, 0d0000000000000000;
	@%p3 bra 	$L__BB0_5;
	add.s32 	%r39, %r1, %r2;
	add.s32 	%r32, %r6, 1;
	and.b32  	%r33, %r32, 3;
	neg.s32 	%r38, %r33;
	mov.f64 	%fd35, 0d0000000000000000;
$L__BB0_3:
	.pragma "nounroll";
	add.s32 	%r34, %r39, 1;
	cvt.rn.f64.s32 	%fd16, %r34;
	fma.rn.f64 	%fd17, %fd11, %fd16, %fd10;
	fma.rn.f64 	%fd35, %fd17, %fd17, %fd35;
	add.s32 	%r39, %r39, %r3;
	add.s32 	%r38, %r38, 1;
	setp.ne.s32 	%p4, %r38, 0;
	@%p4 bra 	$L__BB0_3;
	add.s32 	%r41, %r39, 1;
$L__BB0_5:
	setp.lt.u32 	%p5, %r6, 3;
	@%p5 bra 	$L__BB0_7;
$L__BB0_6:
	cvt.rn.f64.s32 	%fd18, %r41;
	fma.rn.f64 	%fd19, %fd11, %fd18, %fd10;
	fma.rn.f64 	%fd20, %fd19, %fd19, %fd35;
	add.s32 	%r35, %r41, %r3;
	cvt.rn.f64.s32 	%fd21, %r35;
	fma.rn.f64 	%fd22, %fd11, %fd21, %fd10;
	fma.rn.f64 	%fd23, %fd22, %fd22, %fd20;
	add.s32 	%r36, %r35, %r3;
	cvt.rn.f64.s32 	%fd24, %r36;
	fma.rn.f64 	%fd25, %fd11, %fd24, %fd10;
	fma.rn.f64 	%fd26, %fd25, %fd25, %fd23;
	add.s32 	%r37, %r36, %r3;
	cvt.rn.f64.s32 	%fd27, %r37;
	fma.rn.f64 	%fd28, %fd11, %fd27, %fd10;
	fma.rn.f64 	%fd35, %fd28, %fd28, %fd26;
	add.s32 	%r41, %r37, %r3;
	setp.lt.s32 	%p6, %r41, %r17;
	@%p6 bra 	$L__BB0_6;
$L__BB0_7:
	add.f64 	%fd36, %fd35, %fd35;
$L__BB0_8:
	ld.global.u64 	%rd7, [%rd1];
$L__BB0_9:
	mov.b64 	%fd29, %rd7;
	add.f64 	%fd30, %fd36, %fd29;
	mov.b64 	%rd6, %fd30;
	atom.relaxed.global.cas.b64 	%rd4, [%rd1], %rd7, %rd6;
	setp.ne.s64 	%p7, %rd7, %rd4;
	mov.u64 	%rd7, %rd4;
	@%p7 bra 	$L__BB0_9;
	ret;

}


// ===== COMPILED SASS (sm_100) =====

	.target	sm_100

	.elftype	@"ET_EXEC"


//--------------------- .note.nv.tkinfo           --------------------------
	.section	.note.nv.tkinfo,"",@"SHT_NOTE"
	.sectionflags	@"SHF_NOTE_NV_TKINFO"
	.tkinfo
        /*0018*/ 	.word	0x00000002
        /*0030*/ 	.string	""
        /*0030*/ 	.string	"ptxas"
        /*0030*/ 	.string	"Cuda compilation tools, release 13.0, V13.0.88"
        /*0030*/ 	.string	"Build cuda_13.0.r13.0/compiler.36424714_0"
        /*0030*/ 	.string	"-arch sm_100 -m 64 "



//--------------------- .note.nv.cuinfo           --------------------------
	.section	.note.nv.cuinfo,"",@"SHT_NOTE"
	.sectionflags	@"SHF_NOTE_NV_CUINFO"
        /*0018*/ 	.short	0x0002
        /*001a*/ 	.short	0x0064
        /*001c*/ 	.short	0x0082
	.zero		2


//--------------------- .nv.info                  --------------------------
	.section	.nv.info,"",@"SHT_CUDA_INFO"
	.align	4


	//----- nvinfo : EIATTR_REGCOUNT
	.align		4
        /*0000*/ 	.byte	0x04, 0x2f
        /*0002*/ 	.short	(.L_1 - .L_0)
	.align		4
.L_0:
        /*0004*/ 	.word	index@(_Z9integrateddidPd)
        /*0008*/ 	.word	0x00000016


	//----- nvinfo : EIATTR_FRAME_SIZE
	.align		4
.L_1:
        /*000c*/ 	.byte	0x04, 0x11
        /*000e*/ 	.short	(.L_3 - .L_2)
	.align		4
.L_2:
        /*0010*/ 	.word	index@(_Z9integrateddidPd)
        /*0014*/ 	.word	0x00000000


	//----- nvinfo : EIATTR_MIN_STACK_SIZE
	.align		4
.L_3:
        /*0018*/ 	.byte	0x04, 0x12
        /*001a*/ 	.short	(.L_5 - .L_4)
	.align		4
.L_4:
        /*001c*/ 	.word	index@(_Z9integrateddidPd)
        /*0020*/ 	.word	0x00000000
.L_5:


//--------------------- .nv.compat                --------------------------
	.section	.nv.compat,"",@"SHT_CUDA_COMPAT_INFO"
	.align	4
        /*0000*/ 	.byte	0x02, 0x09, 0x00, 0x00, 0x02, 0x02, 0x01, 0x00, 0x02, 0x05, 0x05, 0x00, 0x03, 0x07, 0x01, 0x01
        /*0010*/ 	.byte	0x02, 0x03, 0x00, 0x00, 0x02, 0x06, 0x01, 0x00, 0x04, 0x0b, 0x08, 0x00, 0x01, 0x00, 0x00, 0x00
        /*0020*/ 	.byte	0x00, 0x00, 0x00, 0x00


//--------------------- .nv.info._Z9integrateddidPd --------------------------
	.section	.nv.info._Z9integrateddidPd,"",@"SHT_CUDA_INFO"
	.sectionflags	@""
	.align	4


	//----- nvinfo : EIATTR_CUDA_API_VERSION
	.align		4
        /*0000*/ 	.byte	0x04, 0x37
        /*0002*/ 	.short	(.L_7 - .L_6)
.L_6:
        /*0004*/ 	.word	0x00000082


	//----- nvinfo : EIATTR_KPARAM_INFO
	.align		4
.L_7:
        /*0008*/ 	.byte	0x04, 0x17
        /*000a*/ 	.short	(.L_9 - .L_8)
.L_8:
        /*000c*/ 	.word	0x00000000
        /*0010*/ 	.short	0x0004
        /*0012*/ 	.short	0x0020
        /*0014*/ 	.byte	0x00, 0xf5, 0x21, 0x00


	//----- nvinfo : EIATTR_KPARAM_INFO
	.align		4
.L_9:
        /*0018*/ 	.byte	0x04, 0x17
        /*001a*/ 	.short	(.L_11 - .L_10)
.L_10:
        /*001c*/ 	.word	0x00000000
        /*0020*/ 	.short	0x0003
        /*0022*/ 	.short	0x0018
        /*0024*/ 	.byte	0x00, 0xf0, 0x21, 0x00


	//----- nvinfo : EIATTR_KPARAM_INFO
	.align		4
.L_11:
        /*0028*/ 	.byte	0x04, 0x17
        /*002a*/ 	.short	(.L_13 - .L_12)
.L_12:
        /*002c*/ 	.word	0x00000000
        /*0030*/ 	.short	0x0002
        /*0032*/ 	.short	0x0010
        /*0034*/ 	.byte	0x00, 0xf0, 0x11, 0x00


	//----- nvinfo : EIATTR_KPARAM_INFO
	.align		4
.L_13:
        /*0038*/ 	.byte	0x04, 0x17
        /*003a*/ 	.short	(.L_15 - .L_14)
.L_14:
        /*003c*/ 	.word	0x00000000
        /*0040*/ 	.short	0x0001
        /*0042*/ 	.short	0x0008
        /*0044*/ 	.byte	0x00, 0xf0, 0x21, 0x00


	//----- nvinfo : EIATTR_KPARAM_INFO
	.align		4
.L_15:
        /*0048*/ 	.byte	0x04, 0x17
        /*004a*/ 	.short	(.L_17 - .L_16)
.L_16:
        /*004c*/ 	.word	0x00000000
        /*0050*/ 	.short	0x0000
        /*0052*/ 	.short	0x0000
        /*0054*/ 	.byte	0x00, 0xf0, 0x21, 0x00


	//----- nvinfo : EIATTR_SPARSE_MMA_MASK
	.align		4
.L_17:
        /*0058*/ 	.byte	0x03, 0x50
        /*005a*/ 	.short	0x0000


	//----- nvinfo : EIATTR_MAXREG_COUNT
	.align		4
        /*005c*/ 	.byte	0x03, 0x1b
        /*005e*/ 	.short	0x00ff


	//----- nvinfo : EIATTR_MERCURY_ISA_VERSION
	.align		4
        /*0060*/ 	.byte	0x03, 0x5f
        /*0062*/ 	.short	0x0101


	//----- nvinfo : EIATTR_VRC_CTA_INIT_COUNT
	.align		4
        /*0064*/ 	.byte	0x02, 0x4a
	.zero		1
	.zero		1


	//----- nvinfo : EIATTR_EXIT_INSTR_OFFSETS
	.align		4
        /*0068*/ 	.byte	0x04, 0x1c
        /*006a*/ 	.short	(.L_19 - .L_18)


	//   ....[0]....
.L_18:
        /*006c*/ 	.word	0x00000680


	//----- nvinfo : EIATTR_CRS_STACK_SIZE
	.align		4
.L_19:
        /*0070*/ 	.byte	0x04, 0x1e
        /*0072*/ 	.short	(.L_21 - .L_20)
.L_20:
        /*0074*/ 	.word	0x00000000


	//----- nvinfo : EIATTR_CBANK_PARAM_SIZE
	.align		4
.L_21:
        /*0078*/ 	.byte	0x03, 0x19
        /*007a*/ 	.short	0x0028


	//----- nvinfo : EIATTR_PARAM_CBANK
	.align		4
        /*007c*/ 	.byte	0x04, 0x0a
        /*007e*/ 	.short	(.L_23 - .L_22)
	.align		4
.L_22:
        /*0080*/ 	.word	index@(.nv.constant0._Z9integrateddidPd)
        /*0084*/ 	.short	0x0380
        /*0086*/ 	.short	0x0028


	//----- nvinfo : EIATTR_SW_WAR
	.align		4
.L_23:
        /*0088*/ 	.byte	0x04, 0x36
        /*008a*/ 	.short	(.L_25 - .L_24)
.L_24:
        /*008c*/ 	.word	0x00000008
.L_25:


//--------------------- .nv.callgraph             --------------------------
	.section	.nv.callgraph,"",@"SHT_CUDA_CALLGRAPH"
	.align	4
	.sectionentsize	8
	.align		4
        /*0000*/ 	.word	0x00000000
	.align		4
        /*0004*/ 	.word	0xffffffff
	.align		4
        /*0008*/ 	.word	0x00000000
	.align		4
        /*000c*/ 	.word	0xfffffffe
	.align		4
        /*0010*/ 	.word	0x00000000
	.align		4
        /*0014*/ 	.word	0xfffffffd
	.align		4
        /*0018*/ 	.word	0x00000000
	.align		4
        /*001c*/ 	.word	0xfffffffc


//--------------------- .text._Z9integrateddidPd  --------------------------
	.section	.text._Z9integrateddidPd,"ax",@progbits
	.align	128
        .global         _Z9integrateddidPd
        .type           _Z9integrateddidPd,@function
        .size           _Z9integrateddidPd,(.L_x_11 - _Z9integrateddidPd)
        .other          _Z9integrateddidPd,@"STO_CUDA_ENTRY STV_DEFAULT"
_Z9integrateddidPd:
.text._Z9integrateddidPd:
[----:B------:R-:W-:Y:S01]  /*0000*/  LDC R1, c[0x0][0x37c] ;  /* 0x0000df00ff017b82 */ /* 0x000fe20000000800 */
[----:B------:R-:W0:Y:S07]  /*0010*/  S2R R2, SR_TID.X ;  /* 0x0000000000027919 */ /* 0x000e2e0000002100 */
[----:B------:R-:W1:Y:S01]  /*0020*/  S2UR UR5, SR_CTAID.X ;  /* 0x00000000000579c3 */ /* 0x000e620000002500 */
[----:B------:R-:W1:Y:S01]  /*0030*/  LDCU UR8, c[0x0][0x360] ;  /* 0x00006c00ff0877ac */ /* 0x000e620008000800 */
[----:B------:R-:W-:Y:S01]  /*0040*/  BSSY.RECONVERGENT B0, `(.L_x_0) ;  /* 0x0000059000007945 */ /* 0x000fe20003800200 */
[----:B------:R-:W-:Y:S01]  /*0050*/  CS2R R4, SRZ ;  /* 0x0000000000047805 */ /* 0x000fe2000001ff00 */
[----:B------:R-:W2:Y:S04]  /*0060*/  LDCU UR9, c[0x0][0x390] ;  /* 0x00007200ff0977ac */ /* 0x000ea80008000800 */
[----:B------:R-:W3:Y:S01]  /*0070*/  LDC R8, c[0x0][0x370] ;  /* 0x0000dc00ff087b82 */ /* 0x000ee20000000800 */
[----:B------:R-:W4:Y:S01]  /*0080*/  LDCU.64 UR6, c[0x0][0x358] ;  /* 0x00006b00ff0677ac */ /* 0x000f220008000a00 */
[----:B------:R-:W2:Y:S01]  /*0090*/  LDCU.64 UR10, c[0x0][0x398] ;  /* 0x00007300ff0a77ac */ /* 0x000ea20008000a00 */
[----:B------:R-:W2:Y:S01]  /*00a0*/  LDCU.64 UR12, c[0x0][0x398] ;  /* 0x00007300ff0c77ac */ /* 0x000ea20008000a00 */
[----:B-1----:R-:W-:Y:S01]  /*00b0*/  UIMAD UR4, UR5, UR8, URZ ;  /* 0x00000008050472a4 */ /* 0x002fe2000f8e02ff */
[----:B0-----:R-:W-:-:S05]  /*00c0*/  VIADD R3, R2, 0x1 ;  /* 0x0000000102037836 */ /* 0x001fca0000000000 */
[----:B------:R-:W-:-:S05]  /*00d0*/  VIADD R6, R3, UR4 ;  /* 0x0000000403067c36 */ /* 0x000fca0008000000 */
[----:B--2---:R-:W-:-:S13]  /*00e0*/  ISETP.GE.AND P0, PT, R6, UR9, PT ;  /* 0x0000000906007c0c */ /* 0x004fda000bf06270 */
[----:B----4-:R-:W-:Y:S05]  /*00f0*/  @P0 BRA `(.L_x_1) ;  /* 0x0000000400340947 */ /* 0x010fea0003800000 */
[C---:B---3--:R-:W-:Y:S01]  /*0100*/  IMAD R0, R8.reuse, UR8, RZ ;  /* 0x0000000808007c24 */ /* 0x048fe2000f8e02ff */
[----:B------:R-:W-:Y:S01]  /*0110*/  BSSY.RECONVERGENT B1, `(.L_x_2) ;  /* 0x0000033000017945 */ /* 0x000fe20003800200 */
[----:B------:R-:W-:Y:S02]  /*0120*/  VIADD R4, R8, UR5 ;  /* 0x0000000508047c36 */ /* 0x000fe40008000000 */
[----:B------:R-:W0:Y:S01]  /*0130*/  I2F.U32.RP R7, R0 ;  /* 0x0000000000077306 */ /* 0x000e220000209000 */
[----:B------:R-:W-:Y:S01]  /*0140*/  IMAD.MOV R9, RZ, RZ, -R0 ;  /* 0x000000ffff097224 */ /* 0x000fe200078e0a00 */
[----:B------:R-:W-:Y:S01]  /*0150*/  ISETP.NE.U32.AND P3, PT, R0, RZ, PT ;  /* 0x000000ff0000720c */ /* 0x000fe20003f65070 */
[----:B------:R-:W-:Y:S02]  /*0160*/  IMAD R4, R4, UR8, RZ ;  /* 0x0000000804047c24 */ /* 0x000fe4000f8e02ff */
[----:B------:R-:W-:-:S03]  /*0170*/  IMAD.MOV.U32 R13, RZ, RZ, R6 ;  /* 0x000000ffff0d7224 */ /* 0x000fc600078e0006 */
[-C--:B------:R-:W-:Y:S02]  /*0180*/  VIADDMNMX R3, R3, R4.reuse, UR9, !PT ;  /* 0x0000000903037e46 */ /* 0x080fe4000f800104 */
[----:B------:R-:W-:-:S04]  /*0190*/  LOP3.LUT R4, RZ, R4, RZ, 0x33, !PT ;  /* 0x00000004ff047212 */ /* 0x000fc800078e33ff */
[----:B------:R-:W-:Y:S01]  /*01a0*/  IADD3 R3, PT, PT, -R2, R3, R4 ;  /* 0x0000000302037210 */ /* 0x000fe20007ffe104 */
[----:B0-----:R-:W0:Y:S01]  /*01b0*/  MUFU.RCP R7, R7 ;  /* 0x0000000700077308 */ /* 0x001e220000001000 */
[----:B------:R-:W-:Y:S02]  /*01c0*/  IMAD.MOV.U32 R4, RZ, RZ, RZ ;  /* 0x000000ffff047224 */ /* 0x000fe400078e00ff */
[----:B------:R-:W-:Y:S02]  /*01d0*/  ISETP.NE.AND P0, PT, R3, RZ, PT ;  /* 0x000000ff0300720c */ /* 0x000fe40003f05270 */
[----:B0-----:R-:W-:Y:S01]  /*01e0*/  IADD3 R5, PT, PT, R7, 0xffffffe, RZ ;  /* 0x0ffffffe07057810 */ /* 0x001fe20007ffe0ff */
[----:B------:R-:W-:-:S10]  /*01f0*/  VIADD R7, R3, 0xffffffff ;  /* 0xffffffff03077836 */ /* 0x000fd40000000000 */
[----:B------:R-:W-:Y:S01]  /*0200*/  @!P0 IADD3 R7, PT, PT, R3, RZ, RZ ;  /* 0x000000ff03078210 */ /* 0x000fe20007ffe0ff */
[----:B------:R-:W0:Y:S02]  /*0210*/  F2I.FTZ.U32.TRUNC.NTZ R5, R5 ;  /* 0x0000000500057305 */ /* 0x000e24000021f000 */
[----:B0-----:R-:W-:-:S04]  /*0220*/  IMAD R9, R9, R5, RZ ;  /* 0x0000000509097224 */ /* 0x001fc800078e02ff */
[----:B------:R-:W-:-:S06]  /*0230*/  IMAD.HI.U32 R4, R5, R9, R4 ;  /* 0x0000000905047227 */ /* 0x000fcc00078e0004 */
[----:B------:R-:W-:-:S04]  /*0240*/  IMAD.HI.U32 R4, R4, R7, RZ ;  /* 0x0000000704047227 */ /* 0x000fc800078e00ff */
[----:B------:R-:W-:-:S04]  /*0250*/  IMAD.MOV R3, RZ, RZ, -R4 ;  /* 0x000000ffff037224 */ /* 0x000fc800078e0a04 */
[----:B------:R-:W-:Y:S01]  /*0260*/  IMAD R7, R0, R3, R7 ;  /* 0x0000000300077224 */ /* 0x000fe200078e0207 */
[----:B------:R-:W-:-:S04]  /*0270*/  SEL R3, RZ, 0x1, !P0 ;  /* 0x00000001ff037807 */ /* 0x000fc80004000000 */
[----:B------:R-:W-:-:S13]  /*0280*/  ISETP.GE.U32.AND P1, PT, R7, R0, PT ;  /* 0x000000000700720c */ /* 0x000fda0003f26070 */
[----:B------:R-:W-:Y:S02]  /*0290*/  @P1 IMAD.IADD R7, R7, 0x1, -R0 ;  /* 0x0000000107071824 */ /* 0x000fe400078e0a00 */
[----:B------:R-:W-:-:S03]  /*02a0*/  @P1 VIADD R4, R4, 0x1 ;  /* 0x0000000104041836 */ /* 0x000fc60000000000 */
[----:B------:R-:W-:-:S13]  /*02b0*/  ISETP.GE.U32.AND P2, PT, R7, R0, PT ;  /* 0x000000000700720c */ /* 0x000fda0003f46070 */
[----:B------:R-:W-:Y:S02]  /*02c0*/  @P2 IADD3 R4, PT, PT, R4, 0x1, RZ ;  /* 0x0000000104042810 */ /* 0x000fe40007ffe0ff */
[----:B------:R-:W-:-:S05]  /*02d0*/  @!P3 LOP3.LUT R4, RZ, R0, RZ, 0x33, !PT ;  /* 0x00000000ff04b212 */ /* 0x000fca00078e33ff */
[----:B------:R-:W-:Y:S01]  /*02e0*/  IMAD.IADD R10, R3, 0x1, R4 ;  /* 0x00000001030a7824 */ /* 0x000fe200078e0204 */
[----:B------:R-:W-:-:S04]  /*02f0*/  CS2R R4, SRZ ;  /* 0x0000000000047805 */ /* 0x000fc8000001ff00 */
[----:B------:R-:W-:-:S04]  /*0300*/  LOP3.LUT R3, R10, 0x3, RZ, 0xc0, !PT ;  /* 0x000000030a037812 */ /* 0x000fc800078ec0ff */
[----:B------:R-:W-:-:S13]  /*0310*/  ISETP.NE.AND P0, PT, R3, 0x3, PT ;  /* 0x000000030300780c */ /* 0x000fda0003f05270 */
[----:B------:R-:W-:Y:S05]  /*0320*/  @!P0 BRA `(.L_x_3) ;  /* 0x0000000000448947 */ /* 0x000fea0003800000 */
[----:B------:R-:W0:Y:S01]  /*0330*/  LDC.64 R6, c[0x0][0x380] ;  /* 0x0000e000ff067b82 */ /* 0x000e220000000a00 */
[----:B------:R-:W-:Y:S01]  /*0340*/  VIADD R3, R10, 0x1 ;  /* 0x000000010a037836 */ /* 0x000fe20000000000 */
[----:B------:R-:W-:Y:S01]  /*0350*/  BSSY.RECONVERGENT B2, `(.L_x_4) ;  /* 0x000000d000027945 */ /* 0x000fe20003800200 */
[----:B------:R-:W-:Y:S02]  /*0360*/  IADD3 R13, PT, PT, R2, UR4, RZ ;  /* 0x00000004020d7c10 */ /* 0x000fe4000fffe0ff */
[----:B------:R-:W-:Y:S02]  /*0370*/  CS2R R4, SRZ ;  /* 0x0000000000047805 */ /* 0x000fe4000001ff00 */
[----:B------:R-:W-:-:S05]  /*0380*/  LOP3.LUT R3, R3, 0x3, RZ, 0xc0, !PT ;  /* 0x0000000303037812 */ /* 0x000fca00078ec0ff */
[----:B------:R-:W-:-:S07]  /*0390*/  IMAD.MOV R8, RZ, RZ, -R3 ;  /* 0x000000ffff087224 */ /* 0x000fce00078e0a03 */
.L_x_5:
[----:B------:R-:W-:Y:S01]  /*03a0*/  VIADD R9, R13, 0x1 ;  /* 0x000000010d097836 */ /* 0x000fe20000000000 */
[----:B------:R-:W-:Y:S01]  /*03b0*/  IADD3 R13, PT, PT, R0, R13, RZ ;  /* 0x0000000d000d7210 */ /* 0x000fe20007ffe0ff */
[----:B------:R-:W-:Y:S02]  /*03c0*/  VIADD R8, R8, 0x1 ;  /* 0x0000000108087836 */ /* 0x000fe40000000000 */
[----:B------:R-:W0:Y:S03]  /*03d0*/  I2F.F64 R2, R9 ;  /* 0x0000000900027312 */ /* 0x000e260000201c00 */
[----:B------:R-:W-:Y:S01]  /*03e0*/  ISETP.NE.AND P0, PT, R8, RZ, PT ;  /* 0x000000ff0800720c */ /* 0x000fe20003f05270 */
[----:B0-----:R-:W-:-:S08]  /*03f0*/  DFMA R2, R2, UR10, R6 ;  /* 0x0000000a02027c2b */ /* 0x001fd00008000006 */
[----:B------:R-:W-:-:S04]  /*0400*/  DFMA R4, R2, R2, R4 ;  /* 0x000000020204722b */ /* 0x000fc80000000004 */
[----:B------:R-:W-:Y:S07]  /*0410*/  @P0 BRA `(.L_x_5) ;  /* 0xfffffffc00e00947 */ /* 0x000fee000383ffff */
[----:B------:R-:W-:Y:S05]  /*0420*/  BSYNC.RECONVERGENT B2 ;  /* 0x0000000000027941 */ /* 0x000fea0003800200 */
.L_x_4:
[----:B------:R-:W-:-:S07]  /*0430*/  VIADD R13, R13, 0x1 ;  /* 0x000000010d0d7836 */ /* 0x000fce0000000000 */
.L_x_3:
[----:B------:R-:W-:Y:S05]  /*0440*/  BSYNC.RECONVERGENT B1 ;  /* 0x0000000000017941 */ /* 0x000fea0003800200 */
.L_x_2:
[----:B------:R-:W0:Y:S01]  /*0450*/  LDC.64 R2, c[0x0][0x380] ;  /* 0x0000e000ff027b82 */ /* 0x000e220000000a00 */
[----:B------:R-:W-:Y:S01]  /*0460*/  ISETP.GE.U32.AND P0, PT, R10, 0x3, PT ;  /* 0x000000030a00780c */ /* 0x000fe20003f06070 */
[----:B------:R-:W-:-:S12]  /*0470*/  BSSY.RECONVERGENT B1, `(.L_x_6) ;  /* 0x0000014000017945 */ /* 0x000fd80003800200 */
[----:B------:R-:W-:Y:S05]  /*0480*/  @!P0 BRA `(.L_x_7) ;  /* 0x0000000000488947 */ /* 0x000fea0003800000 */
.L_x_8:
[----:B------:R-:W0:Y:S01]  /*0490*/  I2F.F64 R6, R13 ;  /* 0x0000000d00067312 */ /* 0x000e220000201c00 */
[----:B------:R-:W-:-:S05]  /*04a0*/  IMAD.IADD R15, R0, 0x1, R13 ;  /* 0x00000001000f7824 */ /* 0x000fca00078e020d */
[C---:B------:R-:W-:Y:S02]  /*04b0*/  IADD3 R17, PT, PT, R0.reuse, R15, RZ ;  /* 0x0000000f00117210 */ /* 0x040fe40007ffe0ff */
[----:B------:R-:W1:Y:S03]  /*04c0*/  I2F.F64 R8, R15 ;  /* 0x0000000f00087312 */ /* 0x000e660000201c00 */
[----:B------:R-:W-:Y:S01]  /*04d0*/  IMAD.IADD R19, R0, 0x1, R17 ;  /* 0x0000000100137824 */ /* 0x000fe200078e0211 */
[----:B0-----:R-:W-:-:S04]  /*04e0*/  DFMA R6, R6, UR12, R2 ;  /* 0x0000000c06067c2b */ /* 0x001fc80008000002 */
[----:B------:R-:W0:Y:S01]  /*04f0*/  I2F.F64 R10, R17 ;  /* 0x00000011000a7312 */ /* 0x000e220000201c00 */
[----:B------:R-:W-:-:S05]  /*0500*/  IMAD.IADD R13, R0, 0x1, R19 ;  /* 0x00000001000d7824 */ /* 0x000fca00078e0213 */
[----:B------:R-:W-:Y:S01]  /*0510*/  ISETP.GE.AND P0, PT, R13, UR9, PT ;  /* 0x000000090d007c0c */ /* 0x000fe2000bf06270 */
[----:B------:R-:W-:Y:S02]  /*0520*/  DFMA R4, R6, R6, R4 ;  /* 0x000000060604722b */ /* 0x000fe40000000004 */
[--C-:B-1----:R-:W-:Y:S01]  /*0530*/  DFMA R8, R8, UR12, R2.reuse ;  /* 0x0000000c08087c2b */ /* 0x102fe20008000002 */
[----:B------:R-:W1:Y:S01]  /*0540*/  I2F.F64 R6, R19 ;  /* 0x0000001300067312 */ /* 0x000e620000201c00 */
[----:B0-----:R-:W-:-:S06]  /*0550*/  DFMA R10, R10, UR12, R2 ;  /* 0x0000000c0a0a7c2b */ /* 0x001fcc0008000002 */
[----:B------:R-:W-:-:S08]  /*0560*/  DFMA R4, R8, R8, R4 ;  /* 0x000000080804722b */ /* 0x000fd00000000004 */
[----:B------:R-:W-:Y:S02]  /*0570*/  DFMA R4, R10, R10, R4 ;  /* 0x0000000a0a04722b */ /* 0x000fe40000000004 */
[----:B-1----:R-:W-:-:S08]  /*0580*/  DFMA R6, R6, UR12, R2 ;  /* 0x0000000c06067c2b */ /* 0x002fd00008000002 */
[----:B------:R-:W-:Y:S01]  /*0590*/  DFMA R4, R6, R6, R4 ;  /* 0x000000060604722b */ /* 0x000fe20000000004 */
[----:B------:R-:W-:Y:S10]  /*05a0*/  @!P0 BRA `(.L_x_8) ;  /* 0xfffffffc00b88947 */ /* 0x000ff4000383ffff */
.L_x_7:
[----:B------:R-:W-:Y:S05]  /*05b0*/  BSYNC.RECONVERGENT B1 ;  /* 0x0000000000017941 */ /* 0x000fea0003800200 */
.L_x_6:
[----:B------:R-:W-:-:S11]  /*05c0*/  DADD R4, R4, R4 ;  /* 0x0000000004047229 */ /* 0x000fd60000000004 */
.L_x_1:
[----:B------:R-:W-:Y:S05]  /*05d0*/  BSYNC.RECONVERGENT B0 ;  /* 0x0000000000007941 */ /* 0x000fea0003800200 */
.L_x_0:
[----:B0-----:R-:W3:Y:S02]  /*05e0*/  LDC.64 R2, c[0x0][0x3a0] ;  /* 0x0000e800ff027b82 */ /* 0x001ee40000000a00 */
[----:B---3--:R0:W5:Y:S02]  /*05f0*/  LDG.E.64 R8, desc[UR6][R2.64] ;  /* 0x0000000602087981 */ /* 0x008164000c1e1b00 */
.L_x_9:
[----:B-----5:R-:W-:Y:S01]  /*0600*/  DADD R10, R8, R4 ;  /* 0x00000000080a7229 */ /* 0x020fe20000000004 */
[----:B------:R-:W-:Y:S09]  /*0610*/  YIELD ;  /* 0x0000000000007946 */ /* 0x000ff20003800000 */
[----:B------:R-:W2:Y:S02]  /*0620*/  ATOMG.E.CAS.64.STRONG.GPU PT, R10, [R2], R8, R10 ;  /* 0x00000008020a73a9 */ /* 0x000ea400001ee50a */
[----:B--2---:R-:W-:-:S02]  /*0630*/  ISETP.NE.U32.AND P0, PT, R8, R10, PT ;  /* 0x0000000a0800720c */ /* 0x004fc40003f05070 */
[----:B------:R-:W-:Y:S02]  /*0640*/  MOV R8, R10 ;  /* 0x0000000a00087202 */ /* 0x000fe40000000f00 */
[----:B------:R-:W-:Y:S01]  /*0650*/  ISETP.NE.AND.EX P0, PT, R9, R11, PT, P0 ;  /* 0x0000000b0900720c */ /* 0x000fe20003f05300 */
[----:B------:R-:W-:-:S12]  /*0660*/  IMAD.MOV.U32 R9, RZ, RZ, R11 ;  /* 0x000000ffff097224 */ /* 0x000fd800078e000b */
[----:B------:R-:W-:Y:S05]  /*0670*/  @P0 BRA `(.L_x_9) ;  /* 0xfffffffc00e00947 */ /* 0x000fea000383ffff */
[----:B------:R-:W-:Y:S05]  /*0680*/  EXIT ;  /* 0x000000000000794d */ /* 0x000fea0003800000 */
.L_x_10:
[----:B------:R-:W-:-:S00]  /*0690*/  BRA `(.L_x_10) ;  /* 0xfffffffc00fc7947 */ /* 0x000fc0000383ffff */
[----:B------:R-:W-:-:S00]  /*06a0*/  NOP ;  /* 0x0000000000007918 */ /* 0x000fc00000000000 */
        /* <DEDUP_REMOVED lines=13> */
.L_x_11:


//--------------------- .nv.shared.reserved.0     --------------------------
	.section	.nv.shared.reserved.0,"aw",@nobits
	.weak		__nv_reservedSMEM_offset_0_alias
	.size		__nv_reservedSMEM_offset_0_alias, 0, 64
	.other		__nv_reservedSMEM_offset_0_alias,@"STO_CUDA_RESERVED_SHARED STV_DEFAULT"
__nv_reservedSMEM_offset_0_alias:
	.zero		0
	.zero		64


//--------------------- .nv.constant0._Z9integrateddidPd --------------------------
	.section	.nv.constant0._Z9integrateddidPd,"a",@progbits
	.sectionflags	@""
	.align	4
.nv.constant0._Z9integrateddidPd:
	.zero		936


//--------------------- SYMBOLS --------------------------

	.type		.nv.reservedSmem.offset0,@object
	.size		.nv.reservedSmem.offset0,0x4
